//
// Generated by NVIDIA NVVM Compiler
//
// Compiler Build ID: CL-36424714
// Cuda compilation tools, release 13.0, V13.0.88
// Based on NVVM 20.0.0
//

.version 9.0
.target sm_100
.address_size 64

	// .globl	_Z25threadCoarseningReductionPfS_
// _ZZ25threadCoarseningReductionPfS_E5sdata has been demoted

.visible .entry _Z25threadCoarseningReductionPfS_(
	.param .u64 .ptr .align 1 _Z25threadCoarseningReductionPfS__param_0,
	.param .u64 .ptr .align 1 _Z25threadCoarseningReductionPfS__param_1
)
{
	.reg .pred 	%p<7>;
	.reg .b32 	%r<18>;
	.reg .b32 	%f<14>;
	.reg .b64 	%rd<7>;
	// demoted variable
	.shared .align 4 .b8 _ZZ25threadCoarseningReductionPfS_E5sdata[1024];
	ld.param.u64 	%rd2, [_Z25threadCoarseningReductionPfS__param_0];
	ld.param.u64 	%rd3, [_Z25threadCoarseningReductionPfS__param_1];
	mov.u32 	%r1, %tid.x;
	mov.u32 	%r10, %ctaid.x;
	mov.u32 	%r17, %ntid.x;
	mad.lo.s32 	%r16, %r10, %r17, %r1;
	setp.gt.u32 	%p1, %r16, 33554431;
	mov.f32 	%f13, 0f00000000;
	@%p1 bra 	$L__BB0_3;
	mov.u32 	%r11, %nctaid.x;
	mul.lo.s32 	%r4, %r11, %r17;
	cvta.to.global.u64 	%rd1, %rd2;
	mov.f32 	%f13, 0f00000000;
$L__BB0_2:
	mul.wide.u32 	%rd4, %r16, 4;
	add.s64 	%rd5, %rd1, %rd4;
	ld.global.f32 	%f6, [%rd5];
	add.f32 	%f13, %f13, %f6;
	add.s32 	%r16, %r16, %r4;
	setp.lt.u32 	%p2, %r16, 33554432;
	@%p2 bra 	$L__BB0_2;
$L__BB0_3:
	shl.b32 	%r12, %r1, 2;
	mov.u32 	%r13, _ZZ25threadCoarseningReductionPfS_E5sdata;
	add.s32 	%r7, %r13, %r12;
	st.shared.f32 	[%r7], %f13;
	bar.sync 	0;
	setp.lt.u32 	%p3, %r17, 2;
	@%p3 bra 	$L__BB0_7;
$L__BB0_4:
	shr.u32 	%r9, %r17, 1;
	setp.ge.u32 	%p4, %r1, %r9;
	@%p4 bra 	$L__BB0_6;
	shl.b32 	%r14, %r9, 2;
	add.s32 	%r15, %r7, %r14;
	ld.shared.f32 	%f7, [%r15];
	ld.shared.f32 	%f8, [%r7];
	add.f32 	%f9, %f7, %f8;
	st.shared.f32 	[%r7], %f9;
$L__BB0_6:
	bar.sync 	0;
	setp.gt.u32 	%p5, %r17, 3;
	mov.u32 	%r17, %r9;
	@%p5 bra 	$L__BB0_4;
$L__BB0_7:
	setp.ne.s32 	%p6, %r1, 0;
	@%p6 bra 	$L__BB0_9;
	ld.shared.f32 	%f10, [_ZZ25threadCoarseningReductionPfS_E5sdata];
	cvta.to.global.u64 	%rd6, %rd3;
	atom.global.add.f32 	%f11, [%rd6], %f10;
$L__BB0_9:
	ret;

}


// ===== COMPILED SASS (sm_100) =====

	.target	sm_100

	.elftype	@"ET_EXEC"


//--------------------- .note.nv.tkinfo           --------------------------
	.section	.note.nv.tkinfo,"",@"SHT_NOTE"
	.sectionflags	@"SHF_NOTE_NV_TKINFO"
	.tkinfo
        /*0018*/ 	.word	0x00000002
        /*0030*/ 	.string	""
        /*0030*/ 	.string	"ptxas"
        /*0030*/ 	.string	"Cuda compilation tools, release 13.0, V13.0.88"
        /*0030*/ 	.string	"Build cuda_13.0.r13.0/compiler.36424714_0"
        /*0030*/ 	.string	"-arch sm_100 -m 64 "



//--------------------- .note.nv.cuinfo           --------------------------
	.section	.note.nv.cuinfo,"",@"SHT_NOTE"
	.sectionflags	@"SHF_NOTE_NV_CUINFO"
        /*0018*/ 	.short	0x0002
        /*001a*/ 	.short	0x0064
        /*001c*/ 	.short	0x0082
	.zero		2


//--------------------- .nv.info                  --------------------------
	.section	.nv.info,"",@"SHT_CUDA_INFO"
	.align	4


	//----- nvinfo : EIATTR_REGCOUNT
	.align		4
        /*0000*/ 	.byte	0x04, 0x2f
        /*0002*/ 	.short	(.L_1 - .L_0)
	.align		4
.L_0:
        /*0004*/ 	.word	index@(_Z25threadCoarseningReductionPfS_)
        /*0008*/ 	.word	0x0000000e


	//----- nvinfo : EIATTR_FRAME_SIZE
	.align		4
.L_1:
        /*000c*/ 	.byte	0x04, 0x11
        /*000e*/ 	.short	(.L_3 - .L_2)
	.align		4
.L_2:
        /*0010*/ 	.word	index@(_Z25threadCoarseningReductionPfS_)
        /*0014*/ 	.word	0x00000000


	//----- nvinfo : EIATTR_MIN_STACK_SIZE
	.align		4
.L_3:
        /*0018*/ 	.byte	0x04, 0x12
        /*001a*/ 	.short	(.L_5 - .L_4)
	.align		4
.L_4:
        /*001c*/ 	.word	index@(_Z25threadCoarseningReductionPfS_)
        /*0020*/ 	.word	0x00000000
.L_5:


//--------------------- .nv.compat                --------------------------
	.section	.nv.compat,"",@"SHT_CUDA_COMPAT_INFO"
	.align	4
        /*0000*/ 	.byte	0x02, 0x09, 0x00, 0x00, 0x02, 0x02, 0x01, 0x00, 0x02, 0x05, 0x05, 0x00, 0x03, 0x07, 0x01, 0x01
        /*0010*/ 	.byte	0x02, 0x03, 0x00, 0x00, 0x02, 0x06, 0x01, 0x00, 0x04, 0x0b, 0x08, 0x00, 0x09, 0x00, 0x00, 0x00
        /*0020*/ 	.byte	0x00, 0x00, 0x00, 0x00


//--------------------- .nv.info._Z25threadCoarseningReductionPfS_ --------------------------
	.section	.nv.info._Z25threadCoarseningReductionPfS_,"",@"SHT_CUDA_INFO"
	.sectionflags	@""
	.align	4


	//----- nvinfo : EIATTR_CUDA_API_VERSION
	.align		4
        /*0000*/ 	.byte	0x04, 0x37
        /*0002*/ 	.short	(.L_7 - .L_6)
.L_6:
        /*0004*/ 	.word	0x00000082


	//----- nvinfo : EIATTR_KPARAM_INFO
	.align		4
.L_7:
        /*0008*/ 	.byte	0x04, 0x17
        /*000a*/ 	.short	(.L_9 - .L_8)
.L_8:
        /*000c*/ 	.word	0x00000000
        /*0010*/ 	.short	0x0001
        /*0012*/ 	.short	0x0008
        /*0014*/ 	.byte	0x00, 0xf5, 0x21, 0x00


	//----- nvinfo : EIATTR_KPARAM_INFO
	.align		4
.L_9:
        /*0018*/ 	.byte	0x04, 0x17
        /*001a*/ 	.short	(.L_11 - .L_10)
.L_10:
        /*001c*/ 	.word	0x00000000
        /*0020*/ 	.short	0x0000
        /*0022*/ 	.short	0x0000
        /*0024*/ 	.byte	0x00, 0xf5, 0x21, 0x00


	//----- nvinfo : EIATTR_SPARSE_MMA_MASK
	.align		4
.L_11:
        /*0028*/ 	.byte	0x03, 0x50
        /*002a*/ 	.short	0x0000


	//----- nvinfo : EIATTR_MAXREG_COUNT
	.align		4
        /*002c*/ 	.byte	0x03, 0x1b
        /*002e*/ 	.short	0x00ff


	//----- nvinfo : EIATTR_NUM_BARRIERS
	.align		4
        /*0030*/ 	.byte	0x02, 0x4c
        /*0032*/ 	.byte	0x01
	.zero		1


	//----- nvinfo : EIATTR_MERCURY_ISA_VERSION
	.align		4
        /*0034*/ 	.byte	0x03, 0x5f
        /*0036*/ 	.short	0x0101


	//----- nvinfo : EIATTR_VRC_CTA_INIT_COUNT
	.align		4
        /*0038*/ 	.byte	0x02, 0x4a
	.zero		1
	.zero		1


	//----- nvinfo : EIATTR_EXIT_INSTR_OFFSETS
	.align		4
        /*003c*/ 	.byte	0x04, 0x1c
        /*003e*/ 	.short	(.L_13 - .L_12)


	//   ....[0]....
.L_12:
        /*0040*/ 	.word	0x00000290


	//   ....[1]....
        /*0044*/ 	.word	0x00000300


	//----- nvinfo : EIATTR_CRS_STACK_SIZE
	.align		4
.L_13:
        /*0048*/ 	.byte	0x04, 0x1e
        /*004a*/ 	.short	(.L_15 - .L_14)
.L_14:
        /*004c*/ 	.word	0x00000000


	//----- nvinfo : EIATTR_CBANK_PARAM_SIZE
	.align		4
.L_15:
        /*0050*/ 	.byte	0x03, 0x19
        /*0052*/ 	.short	0x0010


	//----- nvinfo : EIATTR_PARAM_CBANK
	.align		4
        /*0054*/ 	.byte	0x04, 0x0a
        /*0056*/ 	.short	(.L_17 - .L_16)
	.align		4
.L_16:
        /*0058*/ 	.word	index@(.nv.constant0._Z25threadCoarseningReductionPfS_)
        /*005c*/ 	.short	0x0380
        /*005e*/ 	.short	0x0010


	//----- nvinfo : EIATTR_SW_WAR
	.align		4
.L_17:
        /*0060*/ 	.byte	0x04, 0x36
        /*0062*/ 	.short	(.L_19 - .L_18)
.L_18:
        /*0064*/ 	.word	0x00000008
.L_19:


//--------------------- .nv.callgraph             --------------------------
	.section	.nv.callgraph,"",@"SHT_CUDA_CALLGRAPH"
	.align	4
	.sectionentsize	8
	.align		4
        /*0000*/ 	.word	0x00000000
	.align		4
        /*0004*/ 	.word	0xffffffff
	.align		4
        /*0008*/ 	.word	0x00000000
	.align		4
        /*000c*/ 	.word	0xfffffffe
	.align		4
        /*0010*/ 	.word	0x00000000
	.align		4
        /*0014*/ 	.word	0xfffffffd
	.align		4
        /*0018*/ 	.word	0x00000000
	.align		4
        /*001c*/ 	.word	0xfffffffc


//--------------------- .text._Z25threadCoarseningReductionPfS_ --------------------------
	.section	.text._Z25threadCoarseningReductionPfS_,"ax",@progbits
	.align	128
        .global         _Z25threadCoarseningReductionPfS_
        .type           _Z25threadCoarseningReductionPfS_,@function
        .size           _Z25threadCoarseningReductionPfS_,(.L_x_6 - _Z25threadCoarseningReductionPfS_)
        .other          _Z25threadCoarseningReductionPfS_,@"STO_CUDA_ENTRY STV_DEFAULT"
_Z25threadCoarseningReductionPfS_:
.text._Z25threadCoarseningReductionPfS_:
[----:B------:R-:W-:Y:S01]  /*0000*/  LDC R1, c[0x0][0x37c] ;  /* 0x0000df00ff017b82 */ /* 0x000fe20000000800 */
[----:B------:R-:W0:Y:S07]  /*0010*/  S2R R9, SR_TID.X ;  /* 0x0000000000097919 */ /* 0x000e2e0000002100 */
[----:B------:R-:W0:Y:S01]  /*0020*/  S2UR UR4, SR_CTAID.X ;  /* 0x00000000000479c3 */ /* 0x000e220000002500 */
[----:B------:R-:W1:Y:S01]  /*0030*/  LDCU.64 UR6, c[0x0][0x358] ;  /* 0x00006b00ff0677ac */ /* 0x000e620008000a00 */
[----:B------:R-:W-:Y:S01]  /*0040*/  BSSY.RECONVERGENT B0, `(.L_x_0) ;  /* 0x0000010000007945 */ /* 0x000fe20003800200 */
[----:B------:R-:W-:-:S05]  /*0050*/  IMAD.MOV.U32 R7, RZ, RZ, RZ ;  /* 0x000000ffff077224 */ /* 0x000fca00078e00ff */
[----:B------:R-:W0:Y:S02]  /*0060*/  LDC R6, c[0x0][0x360] ;  /* 0x0000d800ff067b82 */ /* 0x000e240000000800 */
[----:B0-----:R-:W-:-:S05]  /*0070*/  IMAD R0, R6, UR4, R9 ;  /* 0x0000000406007c24 */ /* 0x001fca000f8e0209 */
[----:B------:R-:W-:-:S13]  /*0080*/  ISETP.GT.U32.AND P0, PT, R0, 0x1ffffff, PT ;  /* 0x01ffffff0000780c */ /* 0x000fda0003f04070 */
[----:B-1----:R-:W-:Y:S05]  /*0090*/  @P0 BRA `(.L_x_1) ;  /* 0x0000000000280947 */ /* 0x002fea0003800000 */
[----:B------:R-:W0:Y:S01]  /*00a0*/  LDC.64 R4, c[0x0][0x380] ;  /* 0x0000e000ff047b82 */ /* 0x000e220000000a00 */
[----:B------:R-:W1:Y:S01]  /*00b0*/  LDCU UR4, c[0x0][0x370] ;  /* 0x00006e00ff0477ac */ /* 0x000e620008000800 */
[----:B------:R-:W-:Y:S02]  /*00c0*/  IMAD.MOV.U32 R7, RZ, RZ, RZ ;  /* 0x000000ffff077224 */ /* 0x000fe400078e00ff */
[----:B-1----:R-:W-:-:S07]  /*00d0*/  IMAD R11, R6, UR4, RZ ;  /* 0x00000004060b7c24 */ /* 0x002fce000f8e02ff */
.L_x_2:
[----:B0-----:R-:W-:-:S06]  /*00e0*/  IMAD.WIDE.U32 R2, R0, 0x4, R4 ;  /* 0x0000000400027825 */ /* 0x001fcc00078e0004 */
[----:B------:R-:W2:Y:S01]  /*00f0*/  LDG.E R2, desc[UR6][R2.64] ;  /* 0x0000000602027981 */ /* 0x000ea2000c1e1900 */
[----:B------:R-:W-:-:S04]  /*0100*/  IADD3 R0, PT, PT, R11, R0, RZ ;  /* 0x000000000b007210 */ /* 0x000fc80007ffe0ff */
[----:B------:R-:W-:Y:S01]  /*0110*/  ISETP.GE.U32.AND P0, PT, R0, 0x2000000, PT ;  /* 0x020000000000780c */ /* 0x000fe20003f06070 */
[----:B--2---:R-:W-:-:S12]  /*0120*/  FADD R7, R2, R7 ;  /* 0x0000000702077221 */ /* 0x004fd80000000000 */
[----:B------:R-:W-:Y:S05]  /*0130*/  @!P0 BRA `(.L_x_2) ;  /* 0xfffffffc00e88947 */ /* 0x000fea000383ffff */
.L_x_1:
[----:B------:R-:W-:Y:S05]  /*0140*/  BSYNC.RECONVERGENT B0 ;  /* 0x0000000000007941 */ /* 0x000fea0003800200 */
.L_x_0:
[----:B------:R-:W0:Y:S01]  /*0150*/  S2UR UR5, SR_CgaCtaId ;  /* 0x00000000000579c3 */ /* 0x000e220000008800 */
[----:B------:R-:W-:Y:S01]  /*0160*/  UMOV UR4, 0x400 ;  /* 0x0000040000047882 */ /* 0x000fe20000000000 */
[----:B------:R-:W-:Y:S02]  /*0170*/  ISETP.GE.U32.AND P1, PT, R6, 0x2, PT ;  /* 0x000000020600780c */ /* 0x000fe40003f26070 */
[----:B------:R-:W-:Y:S01]  /*0180*/  ISETP.NE.AND P0, PT, R9, RZ, PT ;  /* 0x000000ff0900720c */ /* 0x000fe20003f05270 */
[----:B0-----:R-:W-:-:S06]  /*0190*/  ULEA UR4, UR5, UR4, 0x18 ;  /* 0x0000000405047291 */ /* 0x001fcc000f8ec0ff */
[----:B------:R-:W-:-:S05]  /*01a0*/  LEA R0, R9, UR4, 0x2 ;  /* 0x0000000409007c11 */ /* 0x000fca000f8e10ff */
[----:B------:R0:W-:Y:S01]  /*01b0*/  STS [R0], R7 ;  /* 0x0000000700007388 */ /* 0x0001e20000000800 */
[----:B------:R-:W-:Y:S06]  /*01c0*/  BAR.SYNC.DEFER_BLOCKING 0x0 ;  /* 0x0000000000007b1d */ /* 0x000fec0000010000 */
[----:B------:R-:W-:Y:S05]  /*01d0*/  @!P1 BRA `(.L_x_3) ;  /* 0x00000000002c9947 */ /* 0x000fea0003800000 */
.L_x_4:
[----:B------:R-:W-:-:S04]  /*01e0*/  SHF.R.U32.HI R4, RZ, 0x1, R6 ;  /* 0x00000001ff047819 */ /* 0x000fc80000011606 */
[----:B------:R-:W-:-:S13]  /*01f0*/  ISETP.GE.U32.AND P1, PT, R9, R4, PT ;  /* 0x000000040900720c */ /* 0x000fda0003f26070 */
[----:B------:R-:W-:Y:S01]  /*0200*/  @!P1 IMAD R2, R4, 0x4, R0 ;  /* 0x0000000404029824 */ /* 0x000fe200078e0200 */
[----:B------:R-:W-:Y:S05]  /*0210*/  @!P1 LDS R3, [R0] ;  /* 0x0000000000039984 */ /* 0x000fea0000000800 */
[----:B------:R-:W1:Y:S02]  /*0220*/  @!P1 LDS R2, [R2] ;  /* 0x0000000002029984 */ /* 0x000e640000000800 */
[----:B-1----:R-:W-:-:S05]  /*0230*/  @!P1 FADD R3, R2, R3 ;  /* 0x0000000302039221 */ /* 0x002fca0000000000 */
[----:B------:R1:W-:Y:S01]  /*0240*/  @!P1 STS [R0], R3 ;  /* 0x0000000300009388 */ /* 0x0003e20000000800 */
[----:B------:R-:W-:Y:S01]  /*0250*/  BAR.SYNC.DEFER_BLOCKING 0x0 ;  /* 0x0000000000007b1d */ /* 0x000fe20000010000 */
[----:B------:R-:W-:Y:S02]  /*0260*/  ISETP.GT.U32.AND P1, PT, R6, 0x3, PT ;  /* 0x000000030600780c */ /* 0x000fe40003f24070 */
[----:B------:R-:W-:-:S11]  /*0270*/  MOV R6, R4 ;  /* 0x0000000400067202 */ /* 0x000fd60000000f00 */
[----:B-1----:R-:W-:Y:S05]  /*0280*/  @P1 BRA `(.L_x_4) ;  /* 0xfffffffc00d41947 */ /* 0x002fea000383ffff */
.L_x_3:
[----:B------:R-:W-:Y:S05]  /*0290*/  @P0 EXIT ;  /* 0x000000000000094d */ /* 0x000fea0003800000 */
[----:B------:R-:W1:Y:S01]  /*02a0*/  S2UR UR5, SR_CgaCtaId ;  /* 0x00000000000579c3 */ /* 0x000e620000008800 */
[----:B------:R-:W-:-:S07]  /*02b0*/  UMOV UR4, 0x400 ;  /* 0x0000040000047882 */ /* 0x000fce0000000000 */
[----:B------:R-:W2:Y:S01]  /*02c0*/  LDC.64 R2, c[0x0][0x388] ;  /* 0x0000e200ff027b82 */ /* 0x000ea20000000a00 */
[----:B-1----:R-:W-:-:S09]  /*02d0*/  ULEA UR4, UR5, UR4, 0x18 ;  /* 0x0000000405047291 */ /* 0x002fd2000f8ec0ff */
[----:B------:R-:W2:Y:S04]  /*02e0*/  LDS R5, [UR4] ;  /* 0x00000004ff057984 */ /* 0x000ea80008000800 */
[----:B--2---:R-:W-:Y:S01]  /*02f0*/  REDG.E.ADD.F32.FTZ.RN.STRONG.GPU desc[UR6][R2.64], R5 ;  /* 0x00000005020079a6 */ /* 0x004fe2000c12f306 */
[----:B------:R-:W-:Y:S05]  /*0300*/  EXIT ;  /* 0x000000000000794d */ /* 0x000fea0003800000 */
.L_x_5:
[----:B------:R-:W-:-:S00]  /*0310*/  BRA `(.L_x_5) ;  /* 0xfffffffc00fc7947 */ /* 0x000fc0000383ffff */
[----:B------:R-:W-:-:S00]  /*0320*/  NOP ;  /* 0x0000000000007918 */ /* 0x000fc00000000000 */
        /* <DEDUP_REMOVED lines=13> */
.L_x_6:


//--------------------- .nv.shared._Z25threadCoarseningReductionPfS_ --------------------------
	.section	.nv.shared._Z25threadCoarseningReductionPfS_,"aw",@nobits
	.sectionflags	@""
	.align	4
.nv.shared._Z25threadCoarseningReductionPfS_:
	.zero		2048


//--------------------- .nv.shared.reserved.0     --------------------------
	.section	.nv.shared.reserved.0,"aw",@nobits
	.weak		__nv_reservedSMEM_offset_0_alias
	.size		__nv_reservedSMEM_offset_0_alias, 0, 64
	.other		__nv_reservedSMEM_offset_0_alias,@"STO_CUDA_RESERVED_SHARED STV_DEFAULT"
__nv_reservedSMEM_offset_0_alias:
	.zero		0
	.zero		64


//--------------------- .nv.constant0._Z25threadCoarseningReductionPfS_ --------------------------
	.section	.nv.constant0._Z25threadCoarseningReductionPfS_,"a",@progbits
	.sectionflags	@""
	.align	4
.nv.constant0._Z25threadCoarseningReductionPfS_:
	.zero		912


//--------------------- SYMBOLS --------------------------

	.type		.nv.reservedSmem.offset0,@object
	.size		.nv.reservedSmem.offset0,0x4
	.type		.nv.reservedSmem.cap,@object
	.size		.nv.reservedSmem.cap,0x4
